//
// Generated by NVIDIA NVVM Compiler
//
// Compiler Build ID: CL-36424714
// Cuda compilation tools, release 13.0, V13.0.88
// Based on NVVM 20.0.0
//

.version 9.0
.target sm_100
.address_size 64

	// .globl	_Z9cudaisingPiPdS_ii

.visible .entry _Z9cudaisingPiPdS_ii(
	.param .u64 .ptr .align 1 _Z9cudaisingPiPdS_ii_param_0,
	.param .u64 .ptr .align 1 _Z9cudaisingPiPdS_ii_param_1,
	.param .u64 .ptr .align 1 _Z9cudaisingPiPdS_ii_param_2,
	.param .u32 _Z9cudaisingPiPdS_ii_param_3,
	.param .u32 _Z9cudaisingPiPdS_ii_param_4
)
{
	.reg .pred 	%p<5>;
	.reg .b32 	%r<97>;
	.reg .b64 	%rd<60>;
	.reg .b64 	%fd<76>;

	ld.param.u64 	%rd6, [_Z9cudaisingPiPdS_ii_param_0];
	ld.param.u64 	%rd7, [_Z9cudaisingPiPdS_ii_param_1];
	ld.param.u64 	%rd8, [_Z9cudaisingPiPdS_ii_param_2];
	ld.param.u32 	%r15, [_Z9cudaisingPiPdS_ii_param_3];
	ld.param.u32 	%r16, [_Z9cudaisingPiPdS_ii_param_4];
	setp.lt.s32 	%p1, %r15, 1;
	@%p1 bra 	$L__BB0_8;
	cvta.to.global.u64 	%rd1, %rd7;
	cvta.to.global.u64 	%rd2, %rd6;
	mov.u32 	%r17, %tid.x;
	mov.u32 	%r18, %ctaid.x;
	add.s32 	%r19, %r16, %r18;
	add.s32 	%r20, %r19, -2;
	rem.u32 	%r21, %r20, %r16;
	mul.lo.s32 	%r1, %r21, %r16;
	add.s32 	%r22, %r19, -1;
	rem.u32 	%r23, %r22, %r16;
	mul.lo.s32 	%r2, %r23, %r16;
	rem.u32 	%r24, %r19, %r16;
	mul.lo.s32 	%r3, %r24, %r16;
	add.s32 	%r25, %r19, 1;
	rem.u32 	%r26, %r25, %r16;
	mul.lo.s32 	%r4, %r26, %r16;
	add.s32 	%r27, %r19, 2;
	rem.u32 	%r28, %r27, %r16;
	mul.lo.s32 	%r5, %r28, %r16;
	neg.s32 	%r95, %r15;
	mad.lo.s32 	%r29, %r15, %r17, %r16;
	add.s32 	%r94, %r29, -2;
	mov.u32 	%r30, %ntid.x;
	mad.lo.s32 	%r31, %r18, %r30, %r17;
	mul.lo.s32 	%r96, %r15, %r31;
	cvta.to.global.u64 	%rd3, %rd8;
$L__BB0_2:
	mov.u32 	%r9, %r94;
	mul.wide.s32 	%rd9, %r96, 4;
	add.s64 	%rd4, %rd3, %rd9;
	add.s64 	%rd5, %rd2, %rd9;
	add.s32 	%r32, %r9, 4;
	add.s32 	%r33, %r9, 2;
	ld.global.f64 	%fd2, [%rd1];
	rem.u32 	%r34, %r9, %r16;
	add.s32 	%r35, %r1, %r34;
	mul.wide.u32 	%rd10, %r35, 4;
	add.s64 	%rd11, %rd2, %rd10;
	ld.global.u32 	%r36, [%rd11];
	cvt.rn.f64.s32 	%fd3, %r36;
	fma.rn.f64 	%fd4, %fd2, %fd3, 0d0000000000000000;
	ld.global.f64 	%fd5, [%rd1+8];
	add.s32 	%r94, %r9, 1;
	rem.u32 	%r38, %r94, %r16;
	add.s32 	%r39, %r1, %r38;
	mul.wide.u32 	%rd12, %r39, 4;
	add.s64 	%rd13, %rd2, %rd12;
	ld.global.u32 	%r40, [%rd13];
	cvt.rn.f64.s32 	%fd6, %r40;
	fma.rn.f64 	%fd7, %fd5, %fd6, %fd4;
	ld.global.f64 	%fd8, [%rd1+16];
	rem.u32 	%r41, %r33, %r16;
	add.s32 	%r42, %r1, %r41;
	mul.wide.u32 	%rd14, %r42, 4;
	add.s64 	%rd15, %rd2, %rd14;
	ld.global.u32 	%r43, [%rd15];
	cvt.rn.f64.s32 	%fd9, %r43;
	fma.rn.f64 	%fd10, %fd8, %fd9, %fd7;
	ld.global.f64 	%fd11, [%rd1+24];
	add.s32 	%r44, %r9, 3;
	rem.u32 	%r45, %r44, %r16;
	add.s32 	%r46, %r1, %r45;
	mul.wide.u32 	%rd16, %r46, 4;
	add.s64 	%rd17, %rd2, %rd16;
	ld.global.u32 	%r47, [%rd17];
	cvt.rn.f64.s32 	%fd12, %r47;
	fma.rn.f64 	%fd13, %fd11, %fd12, %fd10;
	ld.global.f64 	%fd14, [%rd1+32];
	rem.u32 	%r48, %r32, %r16;
	add.s32 	%r49, %r1, %r48;
	mul.wide.u32 	%rd18, %r49, 4;
	add.s64 	%rd19, %rd2, %rd18;
	ld.global.u32 	%r50, [%rd19];
	cvt.rn.f64.s32 	%fd15, %r50;
	fma.rn.f64 	%fd16, %fd14, %fd15, %fd13;
	ld.global.f64 	%fd17, [%rd1+40];
	add.s32 	%r51, %r2, %r34;
	mul.wide.u32 	%rd20, %r51, 4;
	add.s64 	%rd21, %rd2, %rd20;
	ld.global.u32 	%r52, [%rd21];
	cvt.rn.f64.s32 	%fd18, %r52;
	fma.rn.f64 	%fd19, %fd17, %fd18, %fd16;
	ld.global.f64 	%fd20, [%rd1+48];
	add.s32 	%r53, %r2, %r38;
	mul.wide.u32 	%rd22, %r53, 4;
	add.s64 	%rd23, %rd2, %rd22;
	ld.global.u32 	%r54, [%rd23];
	cvt.rn.f64.s32 	%fd21, %r54;
	fma.rn.f64 	%fd22, %fd20, %fd21, %fd19;
	ld.global.f64 	%fd23, [%rd1+56];
	add.s32 	%r55, %r2, %r41;
	mul.wide.u32 	%rd24, %r55, 4;
	add.s64 	%rd25, %rd2, %rd24;
	ld.global.u32 	%r56, [%rd25];
	cvt.rn.f64.s32 	%fd24, %r56;
	fma.rn.f64 	%fd25, %fd23, %fd24, %fd22;
	ld.global.f64 	%fd26, [%rd1+64];
	add.s32 	%r57, %r2, %r45;
	mul.wide.u32 	%rd26, %r57, 4;
	add.s64 	%rd27, %rd2, %rd26;
	ld.global.u32 	%r58, [%rd27];
	cvt.rn.f64.s32 	%fd27, %r58;
	fma.rn.f64 	%fd28, %fd26, %fd27, %fd25;
	ld.global.f64 	%fd29, [%rd1+72];
	add.s32 	%r59, %r2, %r48;
	mul.wide.u32 	%rd28, %r59, 4;
	add.s64 	%rd29, %rd2, %rd28;
	ld.global.u32 	%r60, [%rd29];
	cvt.rn.f64.s32 	%fd30, %r60;
	fma.rn.f64 	%fd31, %fd29, %fd30, %fd28;
	ld.global.f64 	%fd32, [%rd1+80];
	add.s32 	%r61, %r3, %r34;
	mul.wide.u32 	%rd30, %r61, 4;
	add.s64 	%rd31, %rd2, %rd30;
	ld.global.u32 	%r62, [%rd31];
	cvt.rn.f64.s32 	%fd33, %r62;
	fma.rn.f64 	%fd34, %fd32, %fd33, %fd31;
	ld.global.f64 	%fd35, [%rd1+88];
	add.s32 	%r63, %r3, %r38;
	mul.wide.u32 	%rd32, %r63, 4;
	add.s64 	%rd33, %rd2, %rd32;
	ld.global.u32 	%r64, [%rd33];
	cvt.rn.f64.s32 	%fd36, %r64;
	fma.rn.f64 	%fd37, %fd35, %fd36, %fd34;
	ld.global.f64 	%fd38, [%rd1+96];
	add.s32 	%r65, %r3, %r41;
	mul.wide.u32 	%rd34, %r65, 4;
	add.s64 	%rd35, %rd2, %rd34;
	ld.global.u32 	%r66, [%rd35];
	cvt.rn.f64.s32 	%fd39, %r66;
	fma.rn.f64 	%fd40, %fd38, %fd39, %fd37;
	ld.global.f64 	%fd41, [%rd1+104];
	add.s32 	%r67, %r3, %r45;
	mul.wide.u32 	%rd36, %r67, 4;
	add.s64 	%rd37, %rd2, %rd36;
	ld.global.u32 	%r68, [%rd37];
	cvt.rn.f64.s32 	%fd42, %r68;
	fma.rn.f64 	%fd43, %fd41, %fd42, %fd40;
	ld.global.f64 	%fd44, [%rd1+112];
	add.s32 	%r69, %r3, %r48;
	mul.wide.u32 	%rd38, %r69, 4;
	add.s64 	%rd39, %rd2, %rd38;
	ld.global.u32 	%r70, [%rd39];
	cvt.rn.f64.s32 	%fd45, %r70;
	fma.rn.f64 	%fd46, %fd44, %fd45, %fd43;
	ld.global.f64 	%fd47, [%rd1+120];
	add.s32 	%r71, %r4, %r34;
	mul.wide.u32 	%rd40, %r71, 4;
	add.s64 	%rd41, %rd2, %rd40;
	ld.global.u32 	%r72, [%rd41];
	cvt.rn.f64.s32 	%fd48, %r72;
	fma.rn.f64 	%fd49, %fd47, %fd48, %fd46;
	ld.global.f64 	%fd50, [%rd1+128];
	add.s32 	%r73, %r4, %r38;
	mul.wide.u32 	%rd42, %r73, 4;
	add.s64 	%rd43, %rd2, %rd42;
	ld.global.u32 	%r74, [%rd43];
	cvt.rn.f64.s32 	%fd51, %r74;
	fma.rn.f64 	%fd52, %fd50, %fd51, %fd49;
	ld.global.f64 	%fd53, [%rd1+136];
	add.s32 	%r75, %r4, %r41;
	mul.wide.u32 	%rd44, %r75, 4;
	add.s64 	%rd45, %rd2, %rd44;
	ld.global.u32 	%r76, [%rd45];
	cvt.rn.f64.s32 	%fd54, %r76;
	fma.rn.f64 	%fd55, %fd53, %fd54, %fd52;
	ld.global.f64 	%fd56, [%rd1+144];
	add.s32 	%r77, %r4, %r45;
	mul.wide.u32 	%rd46, %r77, 4;
	add.s64 	%rd47, %rd2, %rd46;
	ld.global.u32 	%r78, [%rd47];
	cvt.rn.f64.s32 	%fd57, %r78;
	fma.rn.f64 	%fd58, %fd56, %fd57, %fd55;
	ld.global.f64 	%fd59, [%rd1+152];
	add.s32 	%r79, %r4, %r48;
	mul.wide.u32 	%rd48, %r79, 4;
	add.s64 	%rd49, %rd2, %rd48;
	ld.global.u32 	%r80, [%rd49];
	cvt.rn.f64.s32 	%fd60, %r80;
	fma.rn.f64 	%fd61, %fd59, %fd60, %fd58;
	ld.global.f64 	%fd62, [%rd1+160];
	add.s32 	%r81, %r5, %r34;
	mul.wide.u32 	%rd50, %r81, 4;
	add.s64 	%rd51, %rd2, %rd50;
	ld.global.u32 	%r82, [%rd51];
	cvt.rn.f64.s32 	%fd63, %r82;
	fma.rn.f64 	%fd64, %fd62, %fd63, %fd61;
	ld.global.f64 	%fd65, [%rd1+168];
	add.s32 	%r83, %r5, %r38;
	mul.wide.u32 	%rd52, %r83, 4;
	add.s64 	%rd53, %rd2, %rd52;
	ld.global.u32 	%r84, [%rd53];
	cvt.rn.f64.s32 	%fd66, %r84;
	fma.rn.f64 	%fd67, %fd65, %fd66, %fd64;
	ld.global.f64 	%fd68, [%rd1+176];
	add.s32 	%r85, %r5, %r41;
	mul.wide.u32 	%rd54, %r85, 4;
	add.s64 	%rd55, %rd2, %rd54;
	ld.global.u32 	%r86, [%rd55];
	cvt.rn.f64.s32 	%fd69, %r86;
	fma.rn.f64 	%fd70, %fd68, %fd69, %fd67;
	ld.global.f64 	%fd71, [%rd1+184];
	add.s32 	%r87, %r5, %r45;
	mul.wide.u32 	%rd56, %r87, 4;
	add.s64 	%rd57, %rd2, %rd56;
	ld.global.u32 	%r88, [%rd57];
	cvt.rn.f64.s32 	%fd72, %r88;
	fma.rn.f64 	%fd73, %fd71, %fd72, %fd70;
	ld.global.f64 	%fd74, [%rd1+192];
	add.s32 	%r89, %r5, %r48;
	mul.wide.u32 	%rd58, %r89, 4;
	add.s64 	%rd59, %rd2, %rd58;
	ld.global.u32 	%r90, [%rd59];
	cvt.rn.f64.s32 	%fd75, %r90;
	fma.rn.f64 	%fd1, %fd74, %fd75, %fd73;
	setp.leu.f64 	%p2, %fd1, 0d3EB0C6F7A0B5ED8D;
	@%p2 bra 	$L__BB0_4;
	mov.b32 	%r93, 1;
	st.global.u32 	[%rd4], %r93;
	bra.uni 	$L__BB0_7;
$L__BB0_4:
	setp.geu.f64 	%p3, %fd1, 0dBEB0C6F7A0B5ED8D;
	@%p3 bra 	$L__BB0_6;
	mov.b32 	%r92, -1;
	st.global.u32 	[%rd4], %r92;
	bra.uni 	$L__BB0_7;
$L__BB0_6:
	ld.global.u32 	%r91, [%rd5];
	st.global.u32 	[%rd4], %r91;
$L__BB0_7:
	add.s32 	%r96, %r96, 1;
	add.s32 	%r95, %r95, 1;
	setp.ne.s32 	%p4, %r95, 0;
	@%p4 bra 	$L__BB0_2;
$L__BB0_8:
	ret;

}


// ===== COMPILED SASS (sm_100) =====

	.target	sm_100

	.elftype	@"ET_EXEC"


//--------------------- .note.nv.tkinfo           --------------------------
	.section	.note.nv.tkinfo,"",@"SHT_NOTE"
	.sectionflags	@"SHF_NOTE_NV_TKINFO"
	.tkinfo
        /*0018*/ 	.word	0x00000002
        /*0030*/ 	.string	""
        /*0030*/ 	.string	"ptxas"
        /*0030*/ 	.string	"Cuda compilation tools, release 13.0, V13.0.88"
        /*0030*/ 	.string	"Build cuda_13.0.r13.0/compiler.36424714_0"
        /*0030*/ 	.string	"-arch sm_100 -m 64 "



//--------------------- .note.nv.cuinfo           --------------------------
	.section	.note.nv.cuinfo,"",@"SHT_NOTE"
	.sectionflags	@"SHF_NOTE_NV_CUINFO"
        /*0018*/ 	.short	0x0002
        /*001a*/ 	.short	0x0064
        /*001c*/ 	.short	0x0082
	.zero		2


//--------------------- .nv.info                  --------------------------
	.section	.nv.info,"",@"SHT_CUDA_INFO"
	.align	4


	//----- nvinfo : EIATTR_REGCOUNT
	.align		4
        /*0000*/ 	.byte	0x04, 0x2f
        /*0002*/ 	.short	(.L_1 - .L_0)
	.align		4
.L_0:
        /*0004*/ 	.word	index@(_Z9cudaisingPiPdS_ii)
        /*0008*/ 	.word	0x00000020


	//----- nvinfo : EIATTR_FRAME_SIZE
	.align		4
.L_1:
        /*000c*/ 	.byte	0x04, 0x11
        /*000e*/ 	.short	(.L_3 - .L_2)
	.align		4
.L_2:
        /*0010*/ 	.word	index@(_Z9cudaisingPiPdS_ii)
        /*0014*/ 	.word	0x00000000


	//----- nvinfo : EIATTR_MIN_STACK_SIZE
	.align		4
.L_3:
        /*0018*/ 	.byte	0x04, 0x12
        /*001a*/ 	.short	(.L_5 - .L_4)
	.align		4
.L_4:
        /*001c*/ 	.word	index@(_Z9cudaisingPiPdS_ii)
        /*0020*/ 	.word	0x00000000
.L_5:


//--------------------- .nv.compat                --------------------------
	.section	.nv.compat,"",@"SHT_CUDA_COMPAT_INFO"
	.align	4
        /*0000*/ 	.byte	0x02, 0x09, 0x00, 0x00, 0x02, 0x02, 0x01, 0x00, 0x02, 0x05, 0x05, 0x00, 0x03, 0x07, 0x01, 0x01
        /*0010*/ 	.byte	0x02, 0x03, 0x00, 0x00, 0x02, 0x06, 0x01, 0x00, 0x04, 0x0b, 0x08, 0x00, 0x01, 0x00, 0x00, 0x00
        /*0020*/ 	.byte	0x00, 0x00, 0x00, 0x00


//--------------------- .nv.info._Z9cudaisingPiPdS_ii --------------------------
	.section	.nv.info._Z9cudaisingPiPdS_ii,"",@"SHT_CUDA_INFO"
	.sectionflags	@""
	.align	4


	//----- nvinfo : EIATTR_CUDA_API_VERSION
	.align		4
        /*0000*/ 	.byte	0x04, 0x37
        /*0002*/ 	.short	(.L_7 - .L_6)
.L_6:
        /*0004*/ 	.word	0x00000082


	//----- nvinfo : EIATTR_KPARAM_INFO
	.align		4
.L_7:
        /*0008*/ 	.byte	0x04, 0x17
        /*000a*/ 	.short	(.L_9 - .L_8)
.L_8:
        /*000c*/ 	.word	0x00000000
        /*0010*/ 	.short	0x0004
        /*0012*/ 	.short	0x001c
        /*0014*/ 	.byte	0x00, 0xf0, 0x11, 0x00


	//----- nvinfo : EIATTR_KPARAM_INFO
	.align		4
.L_9:
        /*0018*/ 	.byte	0x04, 0x17
        /*001a*/ 	.short	(.L_11 - .L_10)
.L_10:
        /*001c*/ 	.word	0x00000000
        /*0020*/ 	.short	0x0003
        /*0022*/ 	.short	0x0018
        /*0024*/ 	.byte	0x00, 0xf0, 0x11, 0x00


	//----- nvinfo : EIATTR_KPARAM_INFO
	.align		4
.L_11:
        /*0028*/ 	.byte	0x04, 0x17
        /*002a*/ 	.short	(.L_13 - .L_12)
.L_12:
        /*002c*/ 	.word	0x00000000
        /*0030*/ 	.short	0x0002
        /*0032*/ 	.short	0x0010
        /*0034*/ 	.byte	0x00, 0xf5, 0x21, 0x00


	//----- nvinfo : EIATTR_KPARAM_INFO
	.align		4
.L_13:
        /*0038*/ 	.byte	0x04, 0x17
        /*003a*/ 	.short	(.L_15 - .L_14)
.L_14:
        /*003c*/ 	.word	0x00000000
        /*0040*/ 	.short	0x0001
        /*0042*/ 	.short	0x0008
        /*0044*/ 	.byte	0x00, 0xf5, 0x21, 0x00


	//----- nvinfo : EIATTR_KPARAM_INFO
	.align		4
.L_15:
        /*0048*/ 	.byte	0x04, 0x17
        /*004a*/ 	.short	(.L_17 - .L_16)
.L_16:
        /*004c*/ 	.word	0x00000000
        /*0050*/ 	.short	0x0000
        /*0052*/ 	.short	0x0000
        /*0054*/ 	.byte	0x00, 0xf5, 0x21, 0x00


	//----- nvinfo : EIATTR_SPARSE_MMA_MASK
	.align		4
.L_17:
        /*0058*/ 	.byte	0x03, 0x50
        /*005a*/ 	.short	0x0000


	//----- nvinfo : EIATTR_MAXREG_COUNT
	.align		4
        /*005c*/ 	.byte	0x03, 0x1b
        /*005e*/ 	.short	0x00ff


	//----- nvinfo : EIATTR_MERCURY_ISA_VERSION
	.align		4
        /*0060*/ 	.byte	0x03, 0x5f
        /*0062*/ 	.short	0x0101


	//----- nvinfo : EIATTR_VRC_CTA_INIT_COUNT
	.align		4
        /*0064*/ 	.byte	0x02, 0x4a
	.zero		1
	.zero		1


	//----- nvinfo : EIATTR_EXIT_INSTR_OFFSETS
	.align		4
        /*0068*/ 	.byte	0x04, 0x1c
        /*006a*/ 	.short	(.L_19 - .L_18)


	//   ....[0]....
.L_18:
        /*006c*/ 	.word	0x00000030


	//   ....[1]....
        /*0070*/ 	.word	0x000012c0


	//----- nvinfo : EIATTR_CRS_STACK_SIZE
	.align		4
.L_19:
        /*0074*/ 	.byte	0x04, 0x1e
        /*0076*/ 	.short	(.L_21 - .L_20)
.L_20:
        /*0078*/ 	.word	0x00000000


	//----- nvinfo : EIATTR_CBANK_PARAM_SIZE
	.align		4
.L_21:
        /*007c*/ 	.byte	0x03, 0x19
        /*007e*/ 	.short	0x0020


	//----- nvinfo : EIATTR_PARAM_CBANK
	.align		4
        /*0080*/ 	.byte	0x04, 0x0a
        /*0082*/ 	.short	(.L_23 - .L_22)
	.align		4
.L_22:
        /*0084*/ 	.word	index@(.nv.constant0._Z9cudaisingPiPdS_ii)
        /*0088*/ 	.short	0x0380
        /*008a*/ 	.short	0x0020


	//----- nvinfo : EIATTR_SW_WAR
	.align		4
.L_23:
        /*008c*/ 	.byte	0x04, 0x36
        /*008e*/ 	.short	(.L_25 - .L_24)
.L_24:
        /*0090*/ 	.word	0x00000008
.L_25:


//--------------------- .nv.callgraph             --------------------------
	.section	.nv.callgraph,"",@"SHT_CUDA_CALLGRAPH"
	.align	4
	.sectionentsize	8
	.align		4
        /*0000*/ 	.word	0x00000000
	.align		4
        /*0004*/ 	.word	0xffffffff
	.align		4
        /*0008*/ 	.word	0x00000000
	.align		4
        /*000c*/ 	.word	0xfffffffe
	.align		4
        /*0010*/ 	.word	0x00000000
	.align		4
        /*0014*/ 	.word	0xfffffffd
	.align		4
        /*0018*/ 	.word	0x00000000
	.align		4
        /*001c*/ 	.word	0xfffffffc


//--------------------- .text._Z9cudaisingPiPdS_ii --------------------------
	.section	.text._Z9cudaisingPiPdS_ii,"ax",@progbits
	.align	128
        .global         _Z9cudaisingPiPdS_ii
        .type           _Z9cudaisingPiPdS_ii,@function
        .size           _Z9cudaisingPiPdS_ii,(.L_x_4 - _Z9cudaisingPiPdS_ii)
        .other          _Z9cudaisingPiPdS_ii,@"STO_CUDA_ENTRY STV_DEFAULT"
_Z9cudaisingPiPdS_ii:
.text._Z9cudaisingPiPdS_ii:
[----:B------:R-:W-:Y:S08]  /*0000*/  LDC R1, c[0x0][0x37c] ;  /* 0x0000df00ff017b82 */ /* 0x000ff00000000800 */
[----:B------:R-:W0:Y:S02]  /*0010*/  LDC R7, c[0x0][0x398] ;  /* 0x0000e600ff077b82 */ /* 0x000e240000000800 */
[----:B0-----:R-:W-:-:S13]  /*0020*/  ISETP.GE.AND P0, PT, R7, 0x1, PT ;  /* 0x000000010700780c */ /* 0x001fda0003f06270 */
[----:B------:R-:W-:Y:S05]  /*0030*/  @!P0 EXIT ;  /* 0x000000000000894d */ /* 0x000fea0003800000 */
[----:B------:R-:W0:Y:S01]  /*0040*/  LDC R0, c[0x0][0x39c] ;  /* 0x0000e700ff007b82 */ /* 0x000e220000000800 */
[----:B------:R-:W1:Y:S01]  /*0050*/  LDCU.64 UR6, c[0x0][0x358] ;  /* 0x00006b00ff0677ac */ /* 0x000e620008000a00 */
[----:B------:R-:W2:Y:S06]  /*0060*/  LDCU UR8, c[0x0][0x39c] ;  /* 0x00007380ff0877ac */ /* 0x000eac0008000800 */
[----:B------:R-:W3:Y:S08]  /*0070*/  S2UR UR4, SR_CTAID.X ;  /* 0x00000000000479c3 */ /* 0x000ef00000002500 */
[----:B------:R-:W4:Y:S01]  /*0080*/  LDC R15, c[0x0][0x360] ;  /* 0x0000d800ff0f7b82 */ /* 0x000f220000000800 */
[----:B0-----:R-:W0:Y:S01]  /*0090*/  I2F.U32.RP R4, R0 ;  /* 0x0000000000047306 */ /* 0x001e220000209000 */
[----:B---3--:R-:W-:-:S04]  /*00a0*/  IADD3 R5, PT, PT, R0, UR4, RZ ;  /* 0x0000000400057c10 */ /* 0x008fc8000fffe0ff */
[C---:B------:R-:W-:Y:S02]  /*00b0*/  IADD3 R11, PT, PT, R5.reuse, 0x1, RZ ;  /* 0x00000001050b7810 */ /* 0x040fe40007ffe0ff */
[----:B------:R-:W-:Y:S01]  /*00c0*/  IADD3 R13, PT, PT, R5, 0x2, RZ ;  /* 0x00000002050d7810 */ /* 0x000fe20007ffe0ff */
[----:B0-----:R-:W0:Y:S02]  /*00d0*/  MUFU.RCP R4, R4 ;  /* 0x0000000400047308 */ /* 0x001e240000001000 */
[----:B0-----:R-:W-:-:S06]  /*00e0*/  IADD3 R2, PT, PT, R4, 0xffffffe, RZ ;  /* 0x0ffffffe04027810 */ /* 0x001fcc0007ffe0ff */
[----:B------:R0:W3:Y:S02]  /*00f0*/  F2I.FTZ.U32.TRUNC.NTZ R3, R2 ;  /* 0x0000000200037305 */ /* 0x0000e4000021f000 */
[----:B0-----:R-:W-:Y:S01]  /*0100*/  HFMA2 R2, -RZ, RZ, 0, 0 ;  /* 0x00000000ff027431 */ /* 0x001fe200000001ff */
[----:B---3--:R-:W-:-:S05]  /*0110*/  IADD3 R9, PT, PT, RZ, -R3, RZ ;  /* 0x80000003ff097210 */ /* 0x008fca0007ffe0ff */
[----:B------:R-:W-:-:S04]  /*0120*/  IMAD R9, R9, R0, RZ ;  /* 0x0000000009097224 */ /* 0x000fc800078e02ff */
[----:B------:R-:W-:Y:S01]  /*0130*/  IMAD.HI.U32 R6, R3, R9, R2 ;  /* 0x0000000903067227 */ /* 0x000fe200078e0002 */
[C---:B------:R-:W-:Y:S02]  /*0140*/  IADD3 R3, PT, PT, R5.reuse, -0x2, RZ ;  /* 0xfffffffe05037810 */ /* 0x040fe40007ffe0ff */
[----:B------:R-:W-:-:S03]  /*0150*/  IADD3 R9, PT, PT, R5, -0x1, RZ ;  /* 0xffffffff05097810 */ /* 0x000fc60007ffe0ff */
[----:B------:R-:W-:-:S04]  /*0160*/  IMAD.HI.U32 R4, R6, R3, RZ ;  /* 0x0000000306047227 */ /* 0x000fc800078e00ff */
[----:B------:R-:W-:Y:S01]  /*0170*/  IMAD.HI.U32 R8, R6, R11, RZ ;  /* 0x0000000b06087227 */ /* 0x000fe200078e00ff */
[----:B------:R-:W-:-:S03]  /*0180*/  IADD3 R10, PT, PT, -R4, RZ, RZ ;  /* 0x000000ff040a7210 */ /* 0x000fc60007ffe1ff */
[----:B------:R-:W-:-:S04]  /*0190*/  IMAD.HI.U32 R4, R6, R5, RZ ;  /* 0x0000000506047227 */ /* 0x000fc800078e00ff */
[----:B------:R-:W-:Y:S01]  /*01a0*/  IMAD.HI.U32 R2, R6, R9, RZ ;  /* 0x0000000906027227 */ /* 0x000fe200078e00ff */
[----:B------:R-:W-:-:S03]  /*01b0*/  IADD3 R4, PT, PT, -R4, RZ, RZ ;  /* 0x000000ff04047210 */ /* 0x000fc60007ffe1ff */
[----:B------:R-:W-:Y:S01]  /*01c0*/  IMAD.HI.U32 R6, R6, R13, RZ ;  /* 0x0000000d06067227 */ /* 0x000fe200078e00ff */
[----:B------:R-:W-:-:S03]  /*01d0*/  IADD3 R2, PT, PT, -R2, RZ, RZ ;  /* 0x000000ff02027210 */ /* 0x000fc60007ffe1ff */
[----:B------:R-:W-:Y:S01]  /*01e0*/  IMAD R3, R0, R10, R3 ;  /* 0x0000000a00037224 */ /* 0x000fe200078e0203 */
[----:B------:R-:W-:Y:S01]  /*01f0*/  IADD3 R10, PT, PT, -R8, RZ, RZ ;  /* 0x000000ff080a7210 */ /* 0x000fe20007ffe1ff */
[----:B------:R-:W-:Y:S01]  /*0200*/  IMAD.MOV R6, RZ, RZ, -R6 ;  /* 0x000000ffff067224 */ /* 0x000fe200078e0a06 */
[----:B------:R-:W4:Y:S01]  /*0210*/  S2R R8, SR_TID.X ;  /* 0x0000000000087919 */ /* 0x000f220000002100 */
[C---:B------:R-:W-:Y:S01]  /*0220*/  IMAD R5, R0.reuse, R4, R5 ;  /* 0x0000000400057224 */ /* 0x040fe200078e0205 */
[----:B------:R-:W-:Y:S01]  /*0230*/  ISETP.GE.U32.AND P0, PT, R3, R0, PT ;  /* 0x000000000300720c */ /* 0x000fe20003f06070 */
[C---:B------:R-:W-:Y:S02]  /*0240*/  IMAD R11, R0.reuse, R10, R11 ;  /* 0x0000000a000b7224 */ /* 0x040fe400078e020b */
[C---:B------:R-:W-:Y:S01]  /*0250*/  IMAD R9, R0.reuse, R2, R9 ;  /* 0x0000000200097224 */ /* 0x040fe200078e0209 */
[----:B------:R-:W-:Y:S01]  /*0260*/  ISETP.GE.U32.AND P2, PT, R5, R0, PT ;  /* 0x000000000500720c */ /* 0x000fe20003f46070 */
[----:B------:R-:W-:Y:S01]  /*0270*/  IMAD R13, R0, R6, R13 ;  /* 0x00000006000d7224 */ /* 0x000fe200078e020d */
[----:B------:R-:W-:-:S02]  /*0280*/  ISETP.GE.U32.AND P3, PT, R11, R0, PT ;  /* 0x000000000b00720c */ /* 0x000fc40003f66070 */
[-C--:B------:R-:W-:Y:S02]  /*0290*/  ISETP.GE.U32.AND P1, PT, R9, R0.reuse, PT ;  /* 0x000000000900720c */ /* 0x080fe40003f26070 */
[-C--:B------:R-:W-:Y:S02]  /*02a0*/  ISETP.GE.U32.AND P4, PT, R13, R0.reuse, PT ;  /* 0x000000000d00720c */ /* 0x080fe40003f86070 */
[-C--:B------:R-:W-:Y:S02]  /*02b0*/  LOP3.LUT R6, RZ, R0.reuse, RZ, 0x33, !PT ;  /* 0x00000000ff067212 */ /* 0x080fe400078e33ff */
[----:B------:R-:W-:-:S03]  /*02c0*/  @P0 IADD3 R3, PT, PT, R3, -R0, RZ ;  /* 0x8000000003030210 */ /* 0x000fc60007ffe0ff */
[-C--:B------:R-:W-:Y:S02]  /*02d0*/  @P2 IADD3 R5, PT, PT, R5, -R0.reuse, RZ ;  /* 0x8000000005052210 */ /* 0x080fe40007ffe0ff */
[-C--:B------:R-:W-:Y:S02]  /*02e0*/  @P3 IADD3 R11, PT, PT, R11, -R0.reuse, RZ ;  /* 0x800000000b0b3210 */ /* 0x080fe40007ffe0ff */
[-C--:B------:R-:W-:Y:S02]  /*02f0*/  @P1 IADD3 R9, PT, PT, R9, -R0.reuse, RZ ;  /* 0x8000000009091210 */ /* 0x080fe40007ffe0ff */
[-C--:B------:R-:W-:Y:S02]  /*0300*/  @P4 IADD3 R13, PT, PT, R13, -R0.reuse, RZ ;  /* 0x800000000d0d4210 */ /* 0x080fe40007ffe0ff */
[-C--:B------:R-:W-:Y:S02]  /*0310*/  ISETP.GE.U32.AND P0, PT, R3, R0.reuse, PT ;  /* 0x000000000300720c */ /* 0x080fe40003f06070 */
[----:B------:R-:W-:-:S02]  /*0320*/  ISETP.GE.U32.AND P3, PT, R5, R0, PT ;  /* 0x000000000500720c */ /* 0x000fc40003f66070 */
[-C--:B------:R-:W-:Y:S01]  /*0330*/  ISETP.GE.U32.AND P4, PT, R11, R0.reuse, PT ;  /* 0x000000000b00720c */ /* 0x080fe20003f86070 */
[----:B----4-:R-:W-:Y:S01]  /*0340*/  IMAD R10, R15, UR4, R8 ;  /* 0x000000040f0a7c24 */ /* 0x010fe2000f8e0208 */
[-C--:B------:R-:W-:Y:S01]  /*0350*/  ISETP.GE.U32.AND P2, PT, R9, R0.reuse, PT ;  /* 0x000000000900720c */ /* 0x080fe20003f46070 */
[----:B------:R-:W-:Y:S01]  /*0360*/  IMAD R8, R8, R7, R0 ;  /* 0x0000000708087224 */ /* 0x000fe200078e0200 */
[-C--:B------:R-:W-:Y:S02]  /*0370*/  ISETP.GE.U32.AND P5, PT, R13, R0.reuse, PT ;  /* 0x000000000d00720c */ /* 0x080fe40003fa6070 */
[----:B------:R-:W-:Y:S02]  /*0380*/  ISETP.NE.U32.AND P1, PT, R0, RZ, PT ;  /* 0x000000ff0000720c */ /* 0x000fe40003f25070 */
[----:B------:R-:W-:Y:S02]  /*0390*/  IADD3 R8, PT, PT, R8, -0x2, RZ ;  /* 0xfffffffe08087810 */ /* 0x000fe40007ffe0ff */
[----:B------:R-:W-:-:S02]  /*03a0*/  @P0 IADD3 R3, PT, PT, R3, -R0, RZ ;  /* 0x8000000003030210 */ /* 0x000fc40007ffe0ff */
[-C--:B------:R-:W-:Y:S01]  /*03b0*/  @P3 IADD3 R5, PT, PT, R5, -R0.reuse, RZ ;  /* 0x8000000005053210 */ /* 0x080fe20007ffe0ff */
[----:B------:R-:W-:Y:S02]  /*03c0*/  @P4 IMAD.IADD R11, R11, 0x1, -R0 ;  /* 0x000000010b0b4824 */ /* 0x000fe400078e0a00 */
[-C--:B------:R-:W-:Y:S02]  /*03d0*/  @P2 IADD3 R9, PT, PT, R9, -R0.reuse, RZ ;  /* 0x8000000009092210 */ /* 0x080fe40007ffe0ff */
[----:B------:R-:W-:Y:S02]  /*03e0*/  @P5 IADD3 R13, PT, PT, R13, -R0, RZ ;  /* 0x800000000d0d5210 */ /* 0x000fe40007ffe0ff */
[C---:B------:R-:W-:Y:S02]  /*03f0*/  SEL R0, R6.reuse, R3, !P1 ;  /* 0x0000000306007207 */ /* 0x040fe40004800000 */
[C---:B------:R-:W-:Y:S02]  /*0400*/  SEL R3, R6.reuse, R5, !P1 ;  /* 0x0000000506037207 */ /* 0x040fe40004800000 */
[----:B------:R-:W-:-:S02]  /*0410*/  SEL R2, R6, R9, !P1 ;  /* 0x0000000906027207 */ /* 0x000fc40004800000 */
[C---:B------:R-:W-:Y:S02]  /*0420*/  SEL R4, R6.reuse, R11, !P1 ;  /* 0x0000000b06047207 */ /* 0x040fe40004800000 */
[----:B------:R-:W-:Y:S01]  /*0430*/  SEL R5, R6, R13, !P1 ;  /* 0x0000000d06057207 */ /* 0x000fe20004800000 */
[----:B------:R-:W-:Y:S01]  /*0440*/  IMAD R6, R10, R7, RZ ;  /* 0x000000070a067224 */ /* 0x000fe200078e02ff */
[----:B-12---:R-:W-:-:S07]  /*0450*/  IADD3 R7, PT, PT, -R7, RZ, RZ ;  /* 0x000000ff07077210 */ /* 0x006fce0007ffe1ff */
.L_x_2:
[----:B012---:R-:W0:Y:S01]  /*0460*/  I2F.U32.RP R12, UR8 ;  /* 0x00000008000c7d06 */ /* 0x007e220008209000 */
[----:B------:R-:W-:Y:S02]  /*0470*/  MOV R10, RZ ;  /* 0x000000ff000a7202 */ /* 0x000fe40000000f00 */
[----:B------:R-:W-:-:S05]  /*0480*/  LOP3.LUT R26, RZ, UR8, RZ, 0x33, !PT ;  /* 0x00000008ff1a7c12 */ /* 0x000fca000f8e33ff */
[----:B0-----:R-:W0:Y:S02]  /*0490*/  MUFU.RCP R12, R12 ;  /* 0x0000000c000c7308 */ /* 0x001e240000001000 */
[----:B0-----:R-:W-:Y:S02]  /*04a0*/  IADD3 R11, PT, PT, R12, 0xffffffe, RZ ;  /* 0x0ffffffe0c0b7810 */ /* 0x001fe40007ffe0ff */
[----:B------:R-:W0:Y:S04]  /*04b0*/  LDC.64 R12, c[0x0][0x388] ;  /* 0x0000e200ff0c7b82 */ /* 0x000e280000000a00 */
[----:B------:R-:W1:Y:S02]  /*04c0*/  F2I.FTZ.U32.TRUNC.NTZ R11, R11 ;  /* 0x0000000b000b7305 */ /* 0x000e64000021f000 */
[----:B-1----:R-:W-:-:S05]  /*04d0*/  IADD3 R9, PT, PT, RZ, -R11, RZ ;  /* 0x8000000bff097210 */ /* 0x002fca0007ffe0ff */
[----:B------:R-:W-:Y:S01]  /*04e0*/  IMAD R9, R9, UR8, RZ ;  /* 0x0000000809097c24 */ /* 0x000fe2000f8e02ff */
[----:B0-----:R-:W2:Y:S03]  /*04f0*/  LDG.E.64 R16, desc[UR6][R12.64] ;  /* 0x000000060c107981 */ /* 0x001ea6000c1e1b00 */
[----:B------:R-:W-:-:S06]  /*0500*/  IMAD.HI.U32 R9, R11, R9, R10 ;  /* 0x000000090b097227 */ /* 0x000fcc00078e000a */
[----:B------:R-:W-:-:S05]  /*0510*/  IMAD.HI.U32 R10, R9, R8, RZ ;  /* 0x00000008090a7227 */ /* 0x000fca00078e00ff */
[----:B------:R-:W-:Y:S02]  /*0520*/  IADD3 R27, PT, PT, -R10, RZ, RZ ;  /* 0x000000ff0a1b7210 */ /* 0x000fe40007ffe1ff */
[----:B------:R-:W0:Y:S03]  /*0530*/  LDC.64 R10, c[0x0][0x380] ;  /* 0x0000e000ff0a7b82 */ /* 0x000e260000000a00 */
[----:B------:R-:W-:-:S05]  /*0540*/  IMAD R27, R27, UR8, R8 ;  /* 0x000000081b1b7c24 */ /* 0x000fca000f8e0208 */
[----:B------:R-:W-:-:S13]  /*0550*/  ISETP.GE.U32.AND P0, PT, R27, UR8, PT ;  /* 0x000000081b007c0c */ /* 0x000fda000bf06070 */
[----:B------:R-:W-:Y:S02]  /*0560*/  @P0 IADD3 R27, PT, PT, R27, -UR8, RZ ;  /* 0x800000081b1b0c10 */ /* 0x000fe4000fffe0ff */
[----:B------:R-:W-:Y:S02]  /*0570*/  ISETP.NE.U32.AND P0, PT, RZ, UR8, PT ;  /* 0x00000008ff007c0c */ /* 0x000fe4000bf05070 */
[----:B------:R-:W-:-:S13]  /*0580*/  ISETP.GE.U32.AND P1, PT, R27, UR8, PT ;  /* 0x000000081b007c0c */ /* 0x000fda000bf26070 */
[----:B------:R-:W-:-:S04]  /*0590*/  @P1 IADD3 R27, PT, PT, R27, -UR8, RZ ;  /* 0x800000081b1b1c10 */ /* 0x000fc8000fffe0ff */
[----:B------:R-:W-:-:S05]  /*05a0*/  SEL R27, R26, R27, !P0 ;  /* 0x0000001b1a1b7207 */ /* 0x000fca0004000000 */
[----:B------:R-:W-:-:S04]  /*05b0*/  IMAD R15, R0, UR8, R27 ;  /* 0x00000008000f7c24 */ /* 0x000fc8000f8e021b */
[----:B0-----:R-:W-:-:S05]  /*05c0*/  IMAD.WIDE.U32 R14, R15, 0x4, R10 ;  /* 0x000000040f0e7825 */ /* 0x001fca00078e000a */
[----:B------:R-:W3:Y:S01]  /*05d0*/  LDG.E R19, desc[UR6][R14.64] ;  /* 0x000000060e137981 */ /* 0x000ee2000c1e1900 */
[----:B------:R-:W-:Y:S01]  /*05e0*/  MOV R24, R8 ;  /* 0x0000000800187202 */ /* 0x000fe20000000f00 */
[C---:B------:R-:W-:Y:S01]  /*05f0*/  VIADD R28, R8.reuse, 0x4 ;  /* 0x00000004081c7836 */ /* 0x040fe20000000000 */
[C---:B------:R-:W-:Y:S02]  /*0600*/  IADD3 R18, PT, PT, R8.reuse, 0x2, RZ ;  /* 0x0000000208127810 */ /* 0x040fe40007ffe0ff */
[----:B------:R-:W-:-:S05]  /*0610*/  IADD3 R8, PT, PT, R8, 0x1, RZ ;  /* 0x0000000108087810 */ /* 0x000fca0007ffe0ff */
[----:B------:R-:W-:-:S05]  /*0620*/  IMAD.HI.U32 R20, R9, R8, RZ ;  /* 0x0000000809147227 */ /* 0x000fca00078e00ff */
[----:B------:R-:W-:-:S05]  /*0630*/  IADD3 R29, PT, PT, -R20, RZ, RZ ;  /* 0x000000ff141d7210 */ /* 0x000fca0007ffe1ff */
[----:B------:R-:W-:-:S05]  /*0640*/  IMAD R29, R29, UR8, R8 ;  /* 0x000000081d1d7c24 */ /* 0x000fca000f8e0208 */
[----:B------:R-:W-:-:S13]  /*0650*/  ISETP.GE.U32.AND P1, PT, R29, UR8, PT ;  /* 0x000000081d007c0c */ /* 0x000fda000bf26070 */
[----:B------:R-:W-:-:S04]  /*0660*/  @P1 IADD3 R29, PT, PT, R29, -UR8, RZ ;  /* 0x800000081d1d1c10 */ /* 0x000fc8000fffe0ff */
[----:B------:R-:W-:-:S13]  /*0670*/  ISETP.GE.U32.AND P1, PT, R29, UR8, PT ;  /* 0x000000081d007c0c */ /* 0x000fda000bf26070 */
[----:B------:R-:W-:-:S04]  /*0680*/  @P1 IADD3 R29, PT, PT, R29, -UR8, RZ ;  /* 0x800000081d1d1c10 */ /* 0x000fc8000fffe0ff */
[----:B------:R-:W-:-:S05]  /*0690*/  SEL R29, R26, R29, !P0 ;  /* 0x0000001d1a1d7207 */ /* 0x000fca0004000000 */
[----:B------:R-:W-:-:S04]  /*06a0*/  IMAD R21, R0, UR8, R29 ;  /* 0x0000000800157c24 */ /* 0x000fc8000f8e021d */
[----:B------:R-:W-:-:S06]  /*06b0*/  IMAD.WIDE.U32 R20, R21, 0x4, R10 ;  /* 0x0000000415147825 */ /* 0x000fcc00078e000a */
[----:B------:R-:W4:Y:S01]  /*06c0*/  LDG.E R20, desc[UR6][R20.64] ;  /* 0x0000000614147981 */ /* 0x000f22000c1e1900 */
        /* <DEDUP_REMOVED lines=10> */
[----:B------:R-:W5:Y:S01]  /*0770*/  LDG.E R22, desc[UR6][R22.64] ;  /* 0x0000000616167981 */ /* 0x000f62000c1e1900 */
[----:B---3--:R0:W2:Y:S03]  /*0780*/  I2F.F64 R14, R19 ;  /* 0x00000013000e7312 */ /* 0x0080a60000201c00 */
[----:B0-----:R-:W3:Y:S01]  /*0790*/  LDG.E.64 R18, desc[UR6][R12.64+0x10] ;  /* 0x000010060c127981 */ /* 0x001ee2000c1e1b00 */
[----:B--2---:R-:W-:-:S03]  /*07a0*/  DFMA R14, R16, R14, RZ ;  /* 0x0000000e100e722b */ /* 0x004fc600000000ff */
[----:B------:R-:W2:Y:S01]  /*07b0*/  LDG.E.64 R16, desc[UR6][R12.64+0x8] ;  /* 0x000008060c107981 */ /* 0x000ea2000c1e1b00 */
[----:B----4-:R-:W2:Y:S08]  /*07c0*/  I2F.F64 R20, R20 ;  /* 0x0000001400147312 */ /* 0x010eb00000201c00 */
[----:B-----5:R-:W3:Y:S01]  /*07d0*/  I2F.F64 R22, R22 ;  /* 0x0000001600167312 */ /* 0x020ee20000201c00 */
[----:B--2---:R-:W-:Y:S01]  /*07e0*/  DFMA R14, R16, R20, R14 ;  /* 0x00000014100e722b */ /* 0x004fe2000000000e */
[----:B------:R-:W-:-:S05]  /*07f0*/  IADD3 R16, PT, PT, R24, 0x3, RZ ;  /* 0x0000000318107810 */ /* 0x000fca0007ffe0ff */
[----:B------:R-:W-:-:S04]  /*0800*/  IMAD.HI.U32 R17, R9, R16, RZ ;  /* 0x0000001009117227 */ /* 0x000fc800078e00ff */
[----:B------:R-:W-:-:S04]  /*0810*/  IMAD.MOV R17, RZ, RZ, -R17 ;  /* 0x000000ffff117224 */ /* 0x000fc800078e0a11 */
[----:B------:R-:W-:-:S05]  /*0820*/  IMAD R21, R17, UR8, R16 ;  /* 0x0000000811157c24 */ /* 0x000fca000f8e0210 */
[----:B------:R-:W-:Y:S01]  /*0830*/  ISETP.GE.U32.AND P1, PT, R21, UR8, PT ;  /* 0x0000000815007c0c */ /* 0x000fe2000bf26070 */
[----:B------:R-:W-:-:S05]  /*0840*/  IMAD.HI.U32 R9, R9, R28, RZ ;  /* 0x0000001c09097227 */ /* 0x000fca00078e00ff */
[----:B------:R-:W-:-:S07]  /*0850*/  IADD3 R9, PT, PT, -R9, RZ, RZ ;  /* 0x000000ff09097210 */ /* 0x000fce0007ffe1ff */
[----:B------:R-:W-:Y:S01]  /*0860*/  @P1 IADD3 R21, PT, PT, R21, -UR8, RZ ;  /* 0x8000000815151c10 */ /* 0x000fe2000fffe0ff */
[----:B------:R-:W-:-:S03]  /*0870*/  IMAD R17, R9, UR8, R28 ;  /* 0x0000000809117c24 */ /* 0x000fc6000f8e021c */
[----:B------:R-:W-:Y:S02]  /*0880*/  ISETP.GE.U32.AND P1, PT, R21, UR8, PT ;  /* 0x0000000815007c0c */ /* 0x000fe4000bf26070 */
[----:B------:R-:W-:-:S11]  /*0890*/  ISETP.GE.U32.AND P2, PT, R17, UR8, PT ;  /* 0x0000000811007c0c */ /* 0x000fd6000bf46070 */
[----:B------:R-:W-:-:S04]  /*08a0*/  @P1 IADD3 R21, PT, PT, R21, -UR8, RZ ;  /* 0x8000000815151c10 */ /* 0x000fc8000fffe0ff */
[----:B------:R-:W-:Y:S02]  /*08b0*/  SEL R9, R26, R21, !P0 ;  /* 0x000000151a097207 */ /* 0x000fe40004000000 */
[----:B------:R-:W-:-:S03]  /*08c0*/  @P2 IADD3 R17, PT, PT, R17, -UR8, RZ ;  /* 0x8000000811112c10 */ /* 0x000fc6000fffe0ff */
[----:B------:R-:W-:Y:S01]  /*08d0*/  IMAD R21, R0, UR8, R9 ;  /* 0x0000000800157c24 */ /* 0x000fe2000f8e0209 */
[----:B------:R-:W-:-:S03]  /*08e0*/  ISETP.GE.U32.AND P1, PT, R17, UR8, PT ;  /* 0x0000000811007c0c */ /* 0x000fc6000bf26070 */
[----:B------:R-:W-:-:S05]  /*08f0*/  IMAD.WIDE.U32 R20, R21, 0x4, R10 ;  /* 0x0000000415147825 */ /* 0x000fca00078e000a */
[----:B------:R-:W2:Y:S01]  /*0900*/  LDG.E R28, desc[UR6][R20.64] ;  /* 0x00000006141c7981 */ /* 0x000ea2000c1e1900 */
[----:B---3--:R-:W-:-:S04]  /*0910*/  DFMA R14, R18, R22, R14 ;  /* 0x00000016120e722b */ /* 0x008fc8000000000e */
[----:B------:R-:W-:-:S04]  /*0920*/  @P1 IADD3 R17, PT, PT, R17, -UR8, RZ ;  /* 0x8000000811111c10 */ /* 0x000fc8000fffe0ff */
[----:B------:R-:W-:Y:S01]  /*0930*/  SEL R23, R26, R17, !P0 ;  /* 0x000000111a177207 */ /* 0x000fe20004000000 */
[----:B------:R-:W3:Y:S04]  /*0940*/  LDG.E.64 R20, desc[UR6][R12.64+0x18] ;  /* 0x000018060c147981 */ /* 0x000ee8000c1e1b00 */
[----:B------:R-:W-:-:S04]  /*0950*/  IMAD R17, R0, UR8, R23 ;  /* 0x0000000800117c24 */ /* 0x000fc8000f8e0217 */
[----:B------:R-:W-:-:S05]  /*0960*/  IMAD.WIDE.U32 R16, R17, 0x4, R10 ;  /* 0x0000000411107825 */ /* 0x000fca00078e000a */
[----:B------:R-:W4:Y:S04]  /*0970*/  LDG.E R22, desc[UR6][R16.64] ;  /* 0x0000000610167981 */ /* 0x000f28000c1e1900 */
[----:B------:R-:W5:Y:S01]  /*0980*/  LDG.E.64 R16, desc[UR6][R12.64+0x20] ;  /* 0x000020060c107981 */ /* 0x000f62000c1e1b00 */
[C---:B------:R-:W-:Y:S01]  /*0990*/  IMAD R24, R2.reuse, UR8, R29 ;  /* 0x0000000802187c24 */ /* 0x040fe2000f8e021d */
[----:B--2---:R-:W3:Y:S02]  /*09a0*/  I2F.F64 R18, R28 ;  /* 0x0000001c00127312 */ /* 0x004ee40000201c00 */
[----:B---3--:R-:W-:Y:S01]  /*09b0*/  DFMA R18, R20, R18, R14 ;  /* 0x000000121412722b */ /* 0x008fe2000000000e */
[----:B------:R-:W-:-:S04]  /*09c0*/  IMAD R15, R2, UR8, R27 ;  /* 0x00000008020f7c24 */ /* 0x000fc8000f8e021b */
[----:B------:R-:W-:Y:S01]  /*09d0*/  IMAD.WIDE.U32 R14, R15, 0x4, R10 ;  /* 0x000000040f0e7825 */ /* 0x000fe200078e000a */
[----:B----4-:R-:W5:Y:S05]  /*09e0*/  I2F.F64 R20, R22 ;  /* 0x0000001600147312 */ /* 0x010f6a0000201c00 */
[----:B------:R-:W2:Y:S01]  /*09f0*/  LDG.E R14, desc[UR6][R14.64] ;  /* 0x000000060e0e7981 */ /* 0x000ea2000c1e1900 */
[----:B-----5:R-:W-:-:S03]  /*0a00*/  DFMA R20, R16, R20, R18 ;  /* 0x000000141014722b */ /* 0x020fc60000000012 */
[----:B------:R-:W3:Y:S01]  /*0a10*/  LDG.E.64 R18, desc[UR6][R12.64+0x28] ;  /* 0x000028060c127981 */ /* 0x000ee2000c1e1b00 */
[----:B------:R-:W-:-:S05]  /*0a20*/  IMAD.WIDE.U32 R16, R24, 0x4, R10 ;  /* 0x0000000418107825 */ /* 0x000fca00078e000a */
[----:B------:R-:W4:Y:S04]  /*0a30*/  LDG.E R24, desc[UR6][R16.64] ;  /* 0x0000000610187981 */ /* 0x000f28000c1e1900 */
[----:B------:R-:W5:Y:S01]  /*0a40*/  LDG.E.64 R16, desc[UR6][R12.64+0x30] ;  /* 0x000030060c107981 */ /* 0x000f62000c1e1b00 */
        /* <DEDUP_REMOVED lines=8> */
[----:B------:R-:W-:-:S04]  /*0ad0*/  IMAD R15, R2, UR8, R9 ;  /* 0x00000008020f7c24 */ /* 0x000fc8000f8e0209 */
[----:B------:R-:W-:-:S05]  /*0ae0*/  IMAD.WIDE.U32 R14, R15, 0x4, R10 ;  /* 0x000000040f0e7825 */ /* 0x000fca00078e000a */
[----:B------:R-:W4:Y:S04]  /*0af0*/  LDG.E R22, desc[UR6][R14.64] ;  /* 0x000000060e167981 */ /* 0x000f28000c1e1900 */
[----:B------:R-:W5:Y:S01]  /*0b00*/  LDG.E.64 R14, desc[UR6][R12.64+0x40] ;  /* 0x000040060c0e7981 */ /* 0x000f62000c1e1b00 */
[----:B------:R-:W-:Y:S01]  /*0b10*/  IMAD R24, R3, UR8, R27 ;  /* 0x0000000803187c24 */ /* 0x000fe2000f8e021b */
        /* <DEDUP_REMOVED lines=68> */
[----:B------:R-:W-:-:S03]  /*0f60*/  IMAD.WIDE.U32 R14, R22, 0x4, R10 ;  /* 0x00000004160e7825 */ /* 0x000fc600078e000a */
[----:B------:R-:W4:Y:S04]  /*0f70*/  LDG.E.64 R16, desc[UR6][R12.64+0xa0] ;  /* 0x0000a0060c107981 */ /* 0x000f28000c1e1b00 */
[----:B------:R-:W5:Y:S01]  /*0f80*/  LDG.E R14, desc[UR6][R14.64] ;  /* 0x000000060e0e7981 */ /* 0x000f62000c1e1900 */
[----:B------:R-:W-:-:S04]  /*0f90*/  IMAD R29, R5, UR8, R29 ;  /* 0x00000008051d7c24 */ /* 0x000fc8000f8e021d */
[----:B------:R-:W-:-:S04]  /*0fa0*/  IMAD.WIDE.U32 R28, R29, 0x4, R10 ;  /* 0x000000041d1c7825 */ /* 0x000fc800078e000a */
[C---:B------:R-:W-:Y:S02]  /*0fb0*/  IMAD R25, R5.reuse, UR8, R25 ;  /* 0x0000000805197c24 */ /* 0x040fe4000f8e0219 */
[----:B------:R-:W4:Y:S01]  /*0fc0*/  LDG.E R28, desc[UR6][R28.64] ;  /* 0x000000061c1c7981 */ /* 0x000f22000c1e1900 */
[----:B------:R-:W-:-:S04]  /*0fd0*/  IMAD R23, R5, UR8, R23 ;  /* 0x0000000805177c24 */ /* 0x000fc8000f8e0217 */
[--C-:B------:R-:W-:Y:S01]  /*0fe0*/  IMAD.WIDE.U32 R22, R23, 0x4, R10.reuse ;  /* 0x0000000417167825 */ /* 0x100fe200078e000a */
[----:B--2---:R-:W3:Y:S02]  /*0ff0*/  I2F.F64 R18, R18 ;  /* 0x0000001200127312 */ /* 0x004ee40000201c00 */
[----:B---3--:R-:W-:Y:S01]  /*1000*/  DFMA R26, R20, R18, R26 ;  /* 0x00000012141a722b */ /* 0x008fe2000000001a */
[----:B------:R-:W-:Y:S02]  /*1010*/  IMAD.WIDE.U32 R20, R25, 0x4, R10 ;  /* 0x0000000419147825 */ /* 0x000fe400078e000a */
[----:B------:R-:W2:Y:S03]  /*1020*/  LDG.E.64 R24, desc[UR6][R12.64+0xa8] ;  /* 0x0000a8060c187981 */ /* 0x000ea6000c1e1b00 */
[----:B-----5:R-:W4:Y:S01]  /*1030*/  I2F.F64 R14, R14 ;  /* 0x0000000e000e7312 */ /* 0x020f220000201c00 */
[----:B------:R-:W-:Y:S01]  /*1040*/  IMAD R19, R5, UR8, R9 ;  /* 0x0000000805137c24 */ /* 0x000fe2000f8e0209 */
[----:B------:R-:W3:Y:S03]  /*1050*/  LDG.E R20, desc[UR6][R20.64] ;  /* 0x0000000614147981 */ /* 0x000ee6000c1e1900 */
[----:B------:R-:W-:Y:S01]  /*1060*/  IMAD.WIDE.U32 R18, R19, 0x4, R10 ;  /* 0x0000000413127825 */ /* 0x000fe200078e000a */
[----:B------:R-:W5:Y:S05]  /*1070*/  LDG.E R9, desc[UR6][R22.64] ;  /* 0x0000000616097981 */ /* 0x000f6a000c1e1900 */
[----:B------:R-:W5:Y:S01]  /*1080*/  LDG.E R18, desc[UR6][R18.64] ;  /* 0x0000000612127981 */ /* 0x000f62000c1e1900 */
[----:B----4-:R-:W-:-:S03]  /*1090*/  DFMA R26, R16, R14, R26 ;  /* 0x0000000e101a722b */ /* 0x010fc6000000001a */
[----:B------:R-:W4:Y:S04]  /*10a0*/  LDG.E.64 R16, desc[UR6][R12.64+0xb0] ;  /* 0x0000b0060c107981 */ /* 0x000f28000c1e1b00 */
[----:B------:R-:W4:Y:S04]  /*10b0*/  LDG.E.64 R14, desc[UR6][R12.64+0xb8] ;  /* 0x0000b8060c0e7981 */ /* 0x000f28000c1e1b00 */
[----:B------:R-:W4:Y:S01]  /*10c0*/  LDG.E.64 R22, desc[UR6][R12.64+0xc0] ;  /* 0x0000c0060c167981 */ /* 0x000f22000c1e1b00 */
[----:B------:R-:W2:Y:S01]  /*10d0*/  I2F.F64 R28, R28 ;  /* 0x0000001c001c7312 */ /* 0x000ea20000201c00 */
[----:B------:R-:W-:Y:S01]  /*10e0*/  UMOV UR4, 0xa0b5ed8d ;  /* 0xa0b5ed8d00047882 */ /* 0x000fe20000000000 */
[----:B------:R-:W-:Y:S01]  /*10f0*/  UMOV UR5, 0x3eb0c6f7 ;  /* 0x3eb0c6f700057882 */ /* 0x000fe20000000000 */
[----:B------:R-:W-:Y:S01]  /*1100*/  IADD3 R7, PT, PT, R7, 0x1, RZ ;  /* 0x0000000107077810 */ /* 0x000fe20007ffe0ff */
[----:B------:R-:W-:Y:S03]  /*1110*/  BSSY.RECONVERGENT B0, `(.L_x_0) ;  /* 0x0000018000007945 */ /* 0x000fe60003800200 */
[----:B------:R-:W-:Y:S01]  /*1120*/  ISETP.NE.AND P1, PT, R7, RZ, PT ;  /* 0x000000ff0700720c */ /* 0x000fe20003f25270 */
[----:B---3--:R-:W4:Y:S01]  /*1130*/  I2F.F64 R20, R20 ;  /* 0x0000001400147312 */ /* 0x008f220000201c00 */
[----:B--2---:R-:W-:-:S07]  /*1140*/  DFMA R24, R24, R28, R26 ;  /* 0x0000001c1818722b */ /* 0x004fce000000001a */
[----:B-----5:R-:W0:Y:S01]  /*1150*/  I2F.F64 R26, R18 ;  /* 0x00000012001a7312 */ /* 0x020e220000201c00 */
[----:B----4-:R-:W-:-:S07]  /*1160*/  DFMA R16, R16, R20, R24 ;  /* 0x000000141010722b */ /* 0x010fce0000000018 */
[----:B------:R-:W1:Y:S01]  /*1170*/  I2F.F64 R24, R9 ;  /* 0x0000000900187312 */ /* 0x000e620000201c00 */
[----:B0-----:R-:W-:Y:S02]  /*1180*/  DFMA R14, R14, R26, R16 ;  /* 0x0000001a0e0e722b */ /* 0x001fe40000000010 */
[----:B------:R-:W0:Y:S06]  /*1190*/  LDC.64 R16, c[0x0][0x390] ;  /* 0x0000e400ff107b82 */ /* 0x000e2c0000000a00 */
[----:B-1----:R-:W-:-:S08]  /*11a0*/  DFMA R14, R22, R24, R14 ;  /* 0x00000018160e722b */ /* 0x002fd0000000000e */
[----:B------:R-:W-:Y:S01]  /*11b0*/  DSETP.GT.AND P0, PT, R14, UR4, PT ;  /* 0x000000040e007e2a */ /* 0x000fe2000bf04000 */
[----:B0-----:R-:W-:-:S13]  /*11c0*/  IMAD.WIDE R12, R6, 0x4, R16 ;  /* 0x00000004060c7825 */ /* 0x001fda00078e0210 */
[----:B------:R-:W-:-:S05]  /*11d0*/  @P0 MOV R17, 0x1 ;  /* 0x0000000100110802 */ /* 0x000fca0000000f00 */
[----:B------:R0:W-:Y:S01]  /*11e0*/  @P0 STG.E desc[UR6][R12.64], R17 ;  /* 0x000000110c000986 */ /* 0x0001e2000c101906 */
[----:B------:R-:W-:Y:S05]  /*11f0*/  @P0 BRA `(.L_x_1) ;  /* 0x0000000000240947 */ /* 0x000fea0003800000 */
[----:B------:R-:W-:Y:S01]  /*1200*/  UMOV UR4, 0xa0b5ed8d ;  /* 0xa0b5ed8d00047882 */ /* 0x000fe20000000000 */
[----:B------:R-:W-:Y:S02]  /*1210*/  UMOV UR5, 0x3eb0c6f7 ;  /* 0x3eb0c6f700057882 */ /* 0x000fe40000000000 */
[----:B------:R-:W-:-:S14]  /*1220*/  DSETP.GEU.AND P0, PT, R14, -UR4, PT ;  /* 0x800000040e007e2a */ /* 0x000fdc000bf0e000 */
[----:B------:R-:W-:-:S05]  /*1230*/  @!P0 MOV R9, 0xffffffff ;  /* 0xffffffff00098802 */ /* 0x000fca0000000f00 */
[----:B------:R1:W-:Y:S01]  /*1240*/  @!P0 STG.E desc[UR6][R12.64], R9 ;  /* 0x000000090c008986 */ /* 0x0003e2000c101906 */
[----:B------:R-:W-:Y:S05]  /*1250*/  @!P0 BRA `(.L_x_1) ;  /* 0x00000000000c8947 */ /* 0x000fea0003800000 */
[----:B------:R-:W-:-:S06]  /*1260*/  IMAD.WIDE R10, R6, 0x4, R10 ;  /* 0x00000004060a7825 */ /* 0x000fcc00078e020a */
[----:B------:R-:W2:Y:S04]  /*1270*/  LDG.E R11, desc[UR6][R10.64] ;  /* 0x000000060a0b7981 */ /* 0x000ea8000c1e1900 */
[----:B--2---:R2:W-:Y:S02]  /*1280*/  STG.E desc[UR6][R12.64], R11 ;  /* 0x0000000b0c007986 */ /* 0x0045e4000c101906 */
.L_x_1:
[----:B------:R-:W-:Y:S05]  /*1290*/  BSYNC.RECONVERGENT B0 ;  /* 0x0000000000007941 */ /* 0x000fea0003800200 */
.L_x_0:
[----:B------:R-:W-:Y:S01]  /*12a0*/  IADD3 R6, PT, PT, R6, 0x1, RZ ;  /* 0x0000000106067810 */ /* 0x000fe20007ffe0ff */
[----:B------:R-:W-:Y:S06]  /*12b0*/  @P1 BRA `(.L_x_2) ;  /* 0xfffffff000681947 */ /* 0x000fec000383ffff */
[----:B------:R-:W-:Y:S05]  /*12c0*/  EXIT ;  /* 0x000000000000794d */ /* 0x000fea0003800000 */
.L_x_3:
[----:B------:R-:W-:-:S00]  /*12d0*/  BRA `(.L_x_3) ;  /* 0xfffffffc00fc7947 */ /* 0x000fc0000383ffff */
[----:B------:R-:W-:-:S00]  /*12e0*/  NOP ;  /* 0x0000000000007918 */ /* 0x000fc00000000000 */
        /* <DEDUP_REMOVED lines=9> */
.L_x_4:


//--------------------- .nv.shared.reserved.0     --------------------------
	.section	.nv.shared.reserved.0,"aw",@nobits
	.weak		__nv_reservedSMEM_offset_0_alias
	.size		__nv_reservedSMEM_offset_0_alias, 0, 64
	.other		__nv_reservedSMEM_offset_0_alias,@"STO_CUDA_RESERVED_SHARED STV_DEFAULT"
__nv_reservedSMEM_offset_0_alias:
	.zero		0
	.zero		64


//--------------------- .nv.constant0._Z9cudaisingPiPdS_ii --------------------------
	.section	.nv.constant0._Z9cudaisingPiPdS_ii,"a",@progbits
	.sectionflags	@""
	.align	4
.nv.constant0._Z9cudaisingPiPdS_ii:
	.zero		928


//--------------------- SYMBOLS --------------------------

	.type		.nv.reservedSmem.offset0,@object
	.size		.nv.reservedSmem.offset0,0x4
